	.headerflags	@"EF_CUDA_TEXMODE_UNIFIED EF_CUDA_64BIT_ADDRESS EF_CUDA_ACCELERATORS EF_CUDA_SM90 EF_CUDA_VIRTUAL_SM(EF_CUDA_SM90)"
	.elftype	@"ET_EXEC"


//--------------------- .nv.info                  --------------------------
	.section	.nv.info,"",@"SHT_CUDA_INFO"
	.align	4


	//----- nvinfo : EIATTR_REGCOUNT
	.align		4
        /*0000*/ 	.byte	0x04, 0x2f
        /*0002*/ 	.short	(.L_1 - .L_0)
	.align		4
.L_0:
        /*0004*/ 	.word	index@(triton_poi_fused_convolution_hardtanh_backward_27)
        /*0008*/ 	.word	0x0000000e


	//----- nvinfo : EIATTR_MIN_STACK_SIZE
	.align		4
.L_1:
        /*000c*/ 	.byte	0x04, 0x12
        /*000e*/ 	.short	(.L_3 - .L_2)
	.align		4
.L_2:
        /*0010*/ 	.word	index@(triton_poi_fused_convolution_hardtanh_backward_27)
        /*0014*/ 	.word	0x00000000


	//----- nvinfo : EIATTR_FRAME_SIZE
	.align		4
.L_3:
        /*0018*/ 	.byte	0x04, 0x11
        /*001a*/ 	.short	(.L_5 - .L_4)
	.align		4
.L_4:
        /*001c*/ 	.word	index@(triton_poi_fused_convolution_hardtanh_backward_27)
        /*0020*/ 	.word	0x00000000


	//----- nvinfo : EIATTR_MIN_STACK_SIZE
	.align		4
.L_5:
        /*0024*/ 	.byte	0x04, 0x12
        /*0026*/ 	.short	(.L_7 - .L_6)
	.align		4
.L_6:
        /*0028*/ 	.word	index@(triton_poi_fused_convolution_hardtanh_backward_27)
        /*002c*/ 	.word	0x00000000
.L_7:


//--------------------- .nv.info.triton_poi_fused_convolution_hardtanh_backward_27 --------------------------
	.section	.nv.info.triton_poi_fused_convolution_hardtanh_backward_27,"",@"SHT_CUDA_INFO"
	.sectionflags	@""
	.align	4


	//----- nvinfo : EIATTR_CUDA_API_VERSION
	.align		4
        /*0000*/ 	.byte	0x04, 0x37
        /*0002*/ 	.short	(.L_9 - .L_8)
.L_8:
        /*0004*/ 	.word	0x0000007c


	//----- nvinfo : EIATTR_KPARAM_INFO
	.align		4
.L_9:
        /*0008*/ 	.byte	0x04, 0x17
        /*000a*/ 	.short	(.L_11 - .L_10)
.L_10:
        /*000c*/ 	.word	0x00000000
        /*0010*/ 	.short	0x0003
        /*0012*/ 	.short	0x0018
        /*0014*/ 	.byte	0x00, 0xf0, 0x11, 0x00


	//----- nvinfo : EIATTR_KPARAM_INFO
	.align		4
.L_11:
        /*0018*/ 	.byte	0x04, 0x17
        /*001a*/ 	.short	(.L_13 - .L_12)
.L_12:
        /*001c*/ 	.word	0x00000000
        /*0020*/ 	.short	0x0002
        /*0022*/ 	.short	0x0010
        /*0024*/ 	.byte	0x00, 0xf4, 0x21, 0x00


	//----- nvinfo : EIATTR_KPARAM_INFO
	.align		4
.L_13:
        /*0028*/ 	.byte	0x04, 0x17
        /*002a*/ 	.short	(.L_15 - .L_14)
.L_14:
        /*002c*/ 	.word	0x00000000
        /*0030*/ 	.short	0x0001
        /*0032*/ 	.short	0x0008
        /*0034*/ 	.byte	0x00, 0xf4, 0x21, 0x00


	//----- nvinfo : EIATTR_KPARAM_INFO
	.align		4
.L_15:
        /*0038*/ 	.byte	0x04, 0x17
        /*003a*/ 	.short	(.L_17 - .L_16)
.L_16:
        /*003c*/ 	.word	0x00000000
        /*0040*/ 	.short	0x0000
        /*0042*/ 	.short	0x0000
        /*0044*/ 	.byte	0x00, 0xf4, 0x21, 0x00


	//----- nvinfo : EIATTR_SPARSE_MMA_MASK
	.align		4
.L_17:
        /*0048*/ 	.byte	0x03, 0x50
        /*004a*/ 	.short	0x0000


	//----- nvinfo : EIATTR_MAXREG_COUNT
	.align		4
        /*004c*/ 	.byte	0x03, 0x1b
        /*004e*/ 	.short	0x00ff


	//----- nvinfo : EIATTR_EXIT_INSTR_OFFSETS
	.align		4
        /*0050*/ 	.byte	0x04, 0x1c
        /*0052*/ 	.short	(.L_19 - .L_18)


	//   ....[0]....
.L_18:
        /*0054*/ 	.word	0x00000210


	//   ....[1]....
        /*0058*/ 	.word	0x00000230


	//----- nvinfo : EIATTR_REQNTID
	.align		4
.L_19:
        /*005c*/ 	.byte	0x04, 0x10
        /*005e*/ 	.short	(.L_21 - .L_20)
.L_20:
        /*0060*/ 	.word	0x00000080
        /*0064*/ 	.word	0x00000001
        /*0068*/ 	.word	0x00000001


	//----- nvinfo : EIATTR_CBANK_PARAM_SIZE
	.align		4
.L_21:
        /*006c*/ 	.byte	0x03, 0x19
        /*006e*/ 	.short	0x001c


	//----- nvinfo : EIATTR_PARAM_CBANK
	.align		4
        /*0070*/ 	.byte	0x04, 0x0a
        /*0072*/ 	.short	(.L_23 - .L_22)
	.align		4
.L_22:
        /*0074*/ 	.word	index@(.nv.constant0.triton_poi_fused_convolution_hardtanh_backward_27)
        /*0078*/ 	.short	0x0210
        /*007a*/ 	.short	0x001c


	//----- nvinfo : EIATTR_SW_WAR
	.align		4
.L_23:
        /*007c*/ 	.byte	0x04, 0x36
        /*007e*/ 	.short	(.L_25 - .L_24)
.L_24:
        /*0080*/ 	.word	0x00000008
.L_25:


//--------------------- .nv.callgraph             --------------------------
	.section	.nv.callgraph,"",@"SHT_CUDA_CALLGRAPH"
	.align	4
	.sectionentsize	8
	.align		4
        /*0000*/ 	.word	0x00000000
	.align		4
        /*0004*/ 	.word	0xffffffff
	.align		4
        /*0008*/ 	.word	0x00000000
	.align		4
        /*000c*/ 	.word	0xfffffffe
	.align		4
        /*0010*/ 	.word	0x00000000
	.align		4
        /*0014*/ 	.word	0xfffffffd
	.align		4
        /*0018*/ 	.word	0x00000000
	.align		4
        /*001c*/ 	.word	0xfffffffc


//--------------------- .text.triton_poi_fused_convolution_hardtanh_backward_27 --------------------------
	.section	.text.triton_poi_fused_convolution_hardtanh_backward_27,"ax",@progbits
	.align	128
        .global         triton_poi_fused_convolution_hardtanh_backward_27
        .type           triton_poi_fused_convolution_hardtanh_backward_27,@function
        .size           triton_poi_fused_convolution_hardtanh_backward_27,(.L_x_1 - triton_poi_fused_convolution_hardtanh_backward_27)
        .other          triton_poi_fused_convolution_hardtanh_backward_27,@"STO_CUDA_ENTRY STV_DEFAULT"
triton_poi_fused_convolution_hardtanh_backward_27:
.text.triton_poi_fused_convolution_hardtanh_backward_27:
[----:B------:R-:W0:Y:S02]  /*0000*/  LDC R1, c[0x0][0x28] ;  /* 0x00000a00ff017b82 */ /* 0x000e240000000800 */
[----:B------:R-:W1:Y:S01]  /*0010*/  S2R R0, SR_TID.X ;  /* 0x0000000000007919 */ /* 0x000e620000002100 */
[----:B------:R-:W2:Y:S01]  /*0020*/  LDC.64 R4, c[0x0][0x218] ;  /* 0x00008600ff047b82 */ /* 0x000ea20000000a00 */
[----:B------:R-:W-:Y:S01]  /*0030*/  CS2R R10, SRZ ;  /* 0x00000000000a7805 */ /* 0x000fe2000001ff00 */
[----:B------:R-:W-:Y:S01]  /*0040*/  ULDC.64 UR4, c[0x0][0x208] ;  /* 0x0000820000047ab9 */ /* 0x000fe20000000a00 */
[----:B------:R-:W3:Y:S01]  /*0050*/  S2R R7, SR_CTAID.X ;  /* 0x0000000000077919 */ /* 0x000ee20000002500 */
[----:B------:R-:W-:-:S04]  /*0060*/  ULDC.64 UR6, c[0x0][0x220] ;  /* 0x0000880000067ab9 */ /* 0x000fc80000000a00 */
[----:B------:R-:W4:Y:S01]  /*0070*/  LDC.64 R2, c[0x0][0x210] ;  /* 0x00008400ff027b82 */ /* 0x000f220000000a00 */
[----:B-1----:R-:W-:Y:S01]  /*0080*/  IMAD.SHL.U32 R0, R0, 0x2, RZ ;  /* 0x0000000200007824 */ /* 0x002fe200078e00ff */
[----:B---3--:R-:W-:-:S04]  /*0090*/  SHF.R.S32.HI R6, RZ, 0x17, R7 ;  /* 0x00000017ff067819 */ /* 0x008fc80000011407 */
[----:B------:R-:W-:-:S05]  /*00a0*/  LOP3.LUT R0, R0, 0xfe, RZ, 0xc0, !PT ;  /* 0x000000fe00007812 */ /* 0x000fca00078ec0ff */
[----:B------:R-:W-:Y:S01]  /*00b0*/  IMAD R7, R7, 0x100, R0 ;  /* 0x0000010007077824 */ /* 0x000fe200078e0200 */
[----:B------:R-:W-:-:S03]  /*00c0*/  SGXT R0, R6, 0x1 ;  /* 0x000000010600781a */ /* 0x000fc60000000200 */
[C---:B----4-:R-:W-:Y:S01]  /*00d0*/  IMAD.WIDE R2, R7.reuse, 0x4, R2 ;  /* 0x0000000407027825 */ /* 0x050fe200078e0202 */
[----:B------:R-:W-:Y:S02]  /*00e0*/  LEA.HI R0, R0, R7, RZ, 0x7 ;  /* 0x0000000700007211 */ /* 0x000fe400078f38ff */
[----:B------:R-:W-:Y:S02]  /*00f0*/  ISETP.GE.AND P2, PT, R7, 0x200, PT ;  /* 0x000002000700780c */ /* 0x000fe40003f46270 */
[----:B------:R-:W-:-:S05]  /*0100*/  LOP3.LUT R0, R0, 0xffffff80, RZ, 0xc0, !PT ;  /* 0xffffff8000007812 */ /* 0x000fca00078ec0ff */
[----:B------:R-:W-:-:S04]  /*0110*/  IMAD.IADD R9, R7, 0x1, -R0 ;  /* 0x0000000107097824 */ /* 0x000fc800078e0a00 */
[----:B--2---:R-:W-:Y:S01]  /*0120*/  IMAD.WIDE R4, R9, 0x4, R4 ;  /* 0x0000000409047825 */ /* 0x004fe200078e0204 */
[----:B------:R-:W-:-:S04]  /*0130*/  CS2R R8, SRZ ;  /* 0x0000000000087805 */ /* 0x000fc8000001ff00 */
[----:B------:R-:W2:Y:S04]  /*0140*/  @!P2 LDG.E.EL.64 R10, desc[UR4][R4.64] ;  /* 0x00000004040aa981 */ /* 0x000ea8000c2e1b00 */
[----:B------:R-:W2:Y:S01]  /*0150*/  @!P2 LDG.E.64 R8, desc[UR4][R2.64] ;  /* 0x000000040208a981 */ /* 0x000ea2000c1e1b00 */
[----:B------:R-:W-:-:S04]  /*0160*/  IADD3 R6, P3, R7, UR6, RZ ;  /* 0x0000000607067c10 */ /* 0x000fc8000ff7e0ff */
[----:B------:R-:W-:Y:S01]  /*0170*/  LEA.HI.X.SX32 R7, R7, UR7, 0x1, P3 ;  /* 0x0000000707077c11 */ /* 0x000fe200098f0eff */
[----:B--2---:R-:W-:Y:S01]  /*0180*/  FADD R8, R10, R8 ;  /* 0x000000080a087221 */ /* 0x004fe20000000000 */
[----:B------:R-:W-:-:S04]  /*0190*/  FADD R9, R11, R9 ;  /* 0x000000090b097221 */ /* 0x000fc80000000000 */
[C---:B------:R-:W-:Y:S02]  /*01a0*/  FSETP.GE.AND P0, PT, R8.reuse, 6, PT ;  /* 0x40c000000800780b */ /* 0x040fe40003f06000 */
[C---:B------:R-:W-:Y:S02]  /*01b0*/  FSETP.GE.AND P1, PT, R9.reuse, 6, PT ;  /* 0x40c000000900780b */ /* 0x040fe40003f26000 */
[----:B------:R-:W-:Y:S02]  /*01c0*/  FSETP.LE.OR P0, PT, R8, RZ, P0 ;  /* 0x000000ff0800720b */ /* 0x000fe40000703400 */
[----:B------:R-:W-:Y:S02]  /*01d0*/  FSETP.LE.OR P1, PT, R9, RZ, P1 ;  /* 0x000000ff0900720b */ /* 0x000fe40000f23400 */
[----:B------:R-:W-:Y:S02]  /*01e0*/  SEL R0, RZ, 0x1, !P0 ;  /* 0x00000001ff007807 */ /* 0x000fe40004000000 */
[----:B------:R-:W-:-:S05]  /*01f0*/  SEL R3, RZ, 0x100, !P1 ;  /* 0x00000100ff037807 */ /* 0x000fca0004800000 */
[----:B------:R-:W-:Y:S01]  /*0200*/  IMAD.IADD R3, R0, 0x1, R3 ;  /* 0x0000000100037824 */ /* 0x000fe200078e0203 */
[----:B------:R-:W-:Y:S06]  /*0210*/  @P2 EXIT ;  /* 0x000000000000294d */ /* 0x000fec0003800000 */
[----:B------:R-:W-:Y:S01]  /*0220*/  STG.E.U16 desc[UR4][R6.64], R3 ;  /* 0x0000000306007986 */ /* 0x000fe2000c101504 */
[----:B------:R-:W-:Y:S05]  /*0230*/  EXIT ;  /* 0x000000000000794d */ /* 0x000fea0003800000 */
.L_x_0:
[----:B------:R-:W-:-:S00]  /*0240*/  BRA `(.L_x_0) ;  /* 0xfffffffc00fc7947 */ /* 0x000fc0000383ffff */
[----:B------:R-:W-:-:S00]  /*0250*/  NOP ;  /* 0x0000000000007918 */ /* 0x000fc00000000000 */
        /* <DEDUP_REMOVED lines=10> */
.L_x_1:


//--------------------- .nv.constant0.triton_poi_fused_convolution_hardtanh_backward_27 --------------------------
	.section	.nv.constant0.triton_poi_fused_convolution_hardtanh_backward_27,"a",@progbits
	.sectionflags	@""
	.align	4
.nv.constant0.triton_poi_fused_convolution_hardtanh_backward_27:
	.zero		556
